//
// Generated by NVIDIA NVVM Compiler
//
// Compiler Build ID: CL-36424714
// Cuda compilation tools, release 13.0, V13.0.88
// Based on NVVM 20.0.0
//

.version 9.0
.target sm_100
.address_size 64

	// .globl	_Z17encode_bmp_kernelP5PixelPhiii

.visible .entry _Z17encode_bmp_kernelP5PixelPhiii(
	.param .u64 .ptr .align 1 _Z17encode_bmp_kernelP5PixelPhiii_param_0,
	.param .u64 .ptr .align 1 _Z17encode_bmp_kernelP5PixelPhiii_param_1,
	.param .u32 _Z17encode_bmp_kernelP5PixelPhiii_param_2,
	.param .u32 _Z17encode_bmp_kernelP5PixelPhiii_param_3,
	.param .u32 _Z17encode_bmp_kernelP5PixelPhiii_param_4
)
{
	.reg .pred 	%p<4>;
	.reg .b16 	%rs<4>;
	.reg .b32 	%r<18>;
	.reg .b64 	%rd<9>;

	ld.param.u64 	%rd1, [_Z17encode_bmp_kernelP5PixelPhiii_param_0];
	ld.param.u64 	%rd2, [_Z17encode_bmp_kernelP5PixelPhiii_param_1];
	ld.param.u32 	%r3, [_Z17encode_bmp_kernelP5PixelPhiii_param_2];
	ld.param.u32 	%r5, [_Z17encode_bmp_kernelP5PixelPhiii_param_3];
	ld.param.u32 	%r4, [_Z17encode_bmp_kernelP5PixelPhiii_param_4];
	mov.u32 	%r7, %ctaid.x;
	mov.u32 	%r8, %ntid.x;
	mov.u32 	%r9, %tid.x;
	mad.lo.s32 	%r1, %r7, %r8, %r9;
	mov.u32 	%r10, %ctaid.y;
	mov.u32 	%r11, %ntid.y;
	mov.u32 	%r12, %tid.y;
	mad.lo.s32 	%r13, %r10, %r11, %r12;
	setp.ge.s32 	%p1, %r1, %r3;
	setp.ge.s32 	%p2, %r13, %r5;
	or.pred  	%p3, %p1, %p2;
	@%p3 bra 	$L__BB0_2;
	cvta.to.global.u64 	%rd3, %rd1;
	cvta.to.global.u64 	%rd4, %rd2;
	mad.lo.s32 	%r14, %r3, %r13, %r1;
	mad.lo.s32 	%r15, %r3, 3, %r4;
	mul.lo.s32 	%r16, %r15, %r13;
	mad.lo.s32 	%r17, %r1, 3, %r16;
	mul.wide.s32 	%rd5, %r14, 3;
	add.s64 	%rd6, %rd3, %rd5;
	ld.global.u8 	%rs1, [%rd6+2];
	cvt.s64.s32 	%rd7, %r17;
	add.s64 	%rd8, %rd4, %rd7;
	st.global.u8 	[%rd8], %rs1;
	ld.global.u8 	%rs2, [%rd6+1];
	st.global.u8 	[%rd8+1], %rs2;
	ld.global.u8 	%rs3, [%rd6];
	st.global.u8 	[%rd8+2], %rs3;
$L__BB0_2:
	ret;

}
	// .globl	_Z20process_frame_kernelPPhPP5Pixeliiii
.visible .entry _Z20process_frame_kernelPPhPP5Pixeliiii(
	.param .u64 .ptr .align 1 _Z20process_frame_kernelPPhPP5Pixeliiii_param_0,
	.param .u64 .ptr .align 1 _Z20process_frame_kernelPPhPP5Pixeliiii_param_1,
	.param .u32 _Z20process_frame_kernelPPhPP5Pixeliiii_param_2,
	.param .u32 _Z20process_frame_kernelPPhPP5Pixeliiii_param_3,
	.param .u32 _Z20process_frame_kernelPPhPP5Pixeliiii_param_4,
	.param .u32 _Z20process_frame_kernelPPhPP5Pixeliiii_param_5
)
{
	.reg .pred 	%p<4>;
	.reg .b16 	%rs<10>;
	.reg .b32 	%r<19>;
	.reg .b64 	%rd<37>;

	ld.param.u64 	%rd1, [_Z20process_frame_kernelPPhPP5Pixeliiii_param_0];
	ld.param.u64 	%rd2, [_Z20process_frame_kernelPPhPP5Pixeliiii_param_1];
	ld.param.u32 	%r3, [_Z20process_frame_kernelPPhPP5Pixeliiii_param_2];
	ld.param.u32 	%r6, [_Z20process_frame_kernelPPhPP5Pixeliiii_param_3];
	ld.param.u32 	%r4, [_Z20process_frame_kernelPPhPP5Pixeliiii_param_4];
	ld.param.u32 	%r5, [_Z20process_frame_kernelPPhPP5Pixeliiii_param_5];
	mov.u32 	%r8, %ctaid.x;
	mov.u32 	%r9, %ntid.x;
	mov.u32 	%r10, %tid.x;
	mad.lo.s32 	%r1, %r8, %r9, %r10;
	mov.u32 	%r11, %ctaid.y;
	mov.u32 	%r12, %ntid.y;
	mov.u32 	%r13, %tid.y;
	mad.lo.s32 	%r14, %r11, %r12, %r13;
	setp.ge.s32 	%p1, %r1, %r3;
	setp.ge.s32 	%p2, %r14, %r6;
	or.pred  	%p3, %p1, %p2;
	@%p3 bra 	$L__BB1_2;
	cvta.to.global.u64 	%rd3, %rd1;
	cvta.to.global.u64 	%rd4, %rd2;
	mad.lo.s32 	%r15, %r3, 3, %r4;
	mul.lo.s32 	%r16, %r15, %r14;
	mad.lo.s32 	%r17, %r1, 3, %r16;
	mad.lo.s32 	%r18, %r3, %r14, %r1;
	mul.wide.s32 	%rd5, %r5, 8;
	add.s64 	%rd6, %rd3, %rd5;
	ld.global.u64 	%rd7, [%rd6];
	cvta.to.global.u64 	%rd8, %rd7;
	cvt.s64.s32 	%rd9, %r17;
	add.s64 	%rd10, %rd8, %rd9;
	ld.global.u8 	%rs1, [%rd10];
	add.s64 	%rd11, %rd4, %rd5;
	ld.global.u64 	%rd12, [%rd11];
	cvta.to.global.u64 	%rd13, %rd12;
	mul.wide.s32 	%rd14, %r18, 3;
	add.s64 	%rd15, %rd13, %rd14;
	st.global.u8 	[%rd15+2], %rs1;
	ld.global.u64 	%rd16, [%rd6];
	cvta.to.global.u64 	%rd17, %rd16;
	add.s64 	%rd18, %rd17, %rd9;
	ld.global.u8 	%rs2, [%rd18+1];
	ld.global.u64 	%rd19, [%rd11];
	cvta.to.global.u64 	%rd20, %rd19;
	add.s64 	%rd21, %rd20, %rd14;
	st.global.u8 	[%rd21+1], %rs2;
	ld.global.u64 	%rd22, [%rd6];
	cvta.to.global.u64 	%rd23, %rd22;
	add.s64 	%rd24, %rd23, %rd9;
	ld.global.u8 	%rs3, [%rd24+2];
	ld.global.u64 	%rd25, [%rd11];
	cvta.to.global.u64 	%rd26, %rd25;
	add.s64 	%rd27, %rd26, %rd14;
	st.global.u8 	[%rd27], %rs3;
	ld.global.u64 	%rd28, [%rd11];
	cvta.to.global.u64 	%rd29, %rd28;
	add.s64 	%rd30, %rd29, %rd14;
	ld.global.u8 	%rs4, [%rd30];
	not.b16 	%rs5, %rs4;
	st.global.u8 	[%rd30], %rs5;
	ld.global.u64 	%rd31, [%rd11];
	cvta.to.global.u64 	%rd32, %rd31;
	add.s64 	%rd33, %rd32, %rd14;
	ld.global.u8 	%rs6, [%rd33+1];
	not.b16 	%rs7, %rs6;
	st.global.u8 	[%rd33+1], %rs7;
	ld.global.u64 	%rd34, [%rd11];
	cvta.to.global.u64 	%rd35, %rd34;
	add.s64 	%rd36, %rd35, %rd14;
	ld.global.u8 	%rs8, [%rd36+2];
	not.b16 	%rs9, %rs8;
	st.global.u8 	[%rd36+2], %rs9;
$L__BB1_2:
	ret;

}


// ===== COMPILED SASS (sm_100) =====

	.target	sm_100

	.elftype	@"ET_EXEC"


//--------------------- .note.nv.tkinfo           --------------------------
	.section	.note.nv.tkinfo,"",@"SHT_NOTE"
	.sectionflags	@"SHF_NOTE_NV_TKINFO"
	.tkinfo
        /*0018*/ 	.word	0x00000002
        /*0030*/ 	.string	""
        /*0030*/ 	.string	"ptxas"
        /*0030*/ 	.string	"Cuda compilation tools, release 13.0, V13.0.88"
        /*0030*/ 	.string	"Build cuda_13.0.r13.0/compiler.36424714_0"
        /*0030*/ 	.string	"-arch sm_100 -m 64 "



//--------------------- .note.nv.cuinfo           --------------------------
	.section	.note.nv.cuinfo,"",@"SHT_NOTE"
	.sectionflags	@"SHF_NOTE_NV_CUINFO"
        /*0018*/ 	.short	0x0002
        /*001a*/ 	.short	0x0064
        /*001c*/ 	.short	0x0082
	.zero		2


//--------------------- .nv.info                  --------------------------
	.section	.nv.info,"",@"SHT_CUDA_INFO"
	.align	4


	//----- nvinfo : EIATTR_REGCOUNT
	.align		4
        /*0000*/ 	.byte	0x04, 0x2f
        /*0002*/ 	.short	(.L_1 - .L_0)
	.align		4
.L_0:
        /*0004*/ 	.word	index@(_Z17encode_bmp_kernelP5PixelPhiii)
        /*0008*/ 	.word	0x0000000e


	//----- nvinfo : EIATTR_FRAME_SIZE
	.align		4
.L_1:
        /*000c*/ 	.byte	0x04, 0x11
        /*000e*/ 	.short	(.L_3 - .L_2)
	.align		4
.L_2:
        /*0010*/ 	.word	index@(_Z17encode_bmp_kernelP5PixelPhiii)
        /*0014*/ 	.word	0x00000000


	//----- nvinfo : EIATTR_REGCOUNT
	.align		4
.L_3:
        /*0018*/ 	.byte	0x04, 0x2f
        /*001a*/ 	.short	(.L_5 - .L_4)
	.align		4
.L_4:
        /*001c*/ 	.word	index@(_Z20process_frame_kernelPPhPP5Pixeliiii)
        /*0020*/ 	.word	0x00000014


	//----- nvinfo : EIATTR_FRAME_SIZE
	.align		4
.L_5:
        /*0024*/ 	.byte	0x04, 0x11
        /*0026*/ 	.short	(.L_7 - .L_6)
	.align		4
.L_6:
        /*0028*/ 	.word	index@(_Z20process_frame_kernelPPhPP5Pixeliiii)
        /*002c*/ 	.word	0x00000000


	//----- nvinfo : EIATTR_MIN_STACK_SIZE
	.align		4
.L_7:
        /*0030*/ 	.byte	0x04, 0x12
        /*0032*/ 	.short	(.L_9 - .L_8)
	.align		4
.L_8:
        /*0034*/ 	.word	index@(_Z20process_frame_kernelPPhPP5Pixeliiii)
        /*0038*/ 	.word	0x00000000


	//----- nvinfo : EIATTR_MIN_STACK_SIZE
	.align		4
.L_9:
        /*003c*/ 	.byte	0x04, 0x12
        /*003e*/ 	.short	(.L_11 - .L_10)
	.align		4
.L_10:
        /*0040*/ 	.word	index@(_Z17encode_bmp_kernelP5PixelPhiii)
        /*0044*/ 	.word	0x00000000
.L_11:


//--------------------- .nv.compat                --------------------------
	.section	.nv.compat,"",@"SHT_CUDA_COMPAT_INFO"
	.align	4
        /*0000*/ 	.byte	0x02, 0x09, 0x00, 0x00, 0x02, 0x02, 0x01, 0x00, 0x02, 0x05, 0x05, 0x00, 0x03, 0x07, 0x01, 0x01
        /*0010*/ 	.byte	0x02, 0x03, 0x00, 0x00, 0x02, 0x06, 0x01, 0x00, 0x04, 0x0b, 0x08, 0x00, 0x09, 0x00, 0x00, 0x00
        /*0020*/ 	.byte	0x00, 0x00, 0x00, 0x00


//--------------------- .nv.info._Z20process_frame_kernelPPhPP5Pixeliiii --------------------------
	.section	.nv.info._Z20process_frame_kernelPPhPP5Pixeliiii,"",@"SHT_CUDA_INFO"
	.sectionflags	@""
	.align	4


	//----- nvinfo : EIATTR_CUDA_API_VERSION
	.align		4
        /*0000*/ 	.byte	0x04, 0x37
        /*0002*/ 	.short	(.L_13 - .L_12)
.L_12:
        /*0004*/ 	.word	0x00000082


	//----- nvinfo : EIATTR_KPARAM_INFO
	.align		4
.L_13:
        /*0008*/ 	.byte	0x04, 0x17
        /*000a*/ 	.short	(.L_15 - .L_14)
.L_14:
        /*000c*/ 	.word	0x00000000
        /*0010*/ 	.short	0x0005
        /*0012*/ 	.short	0x001c
        /*0014*/ 	.byte	0x00, 0xf0, 0x11, 0x00


	//----- nvinfo : EIATTR_KPARAM_INFO
	.align		4
.L_15:
        /*0018*/ 	.byte	0x04, 0x17
        /*001a*/ 	.short	(.L_17 - .L_16)
.L_16:
        /*001c*/ 	.word	0x00000000
        /*0020*/ 	.short	0x0004
        /*0022*/ 	.short	0x0018
        /*0024*/ 	.byte	0x00, 0xf0, 0x11, 0x00


	//----- nvinfo : EIATTR_KPARAM_INFO
	.align		4
.L_17:
        /*0028*/ 	.byte	0x04, 0x17
        /*002a*/ 	.short	(.L_19 - .L_18)
.L_18:
        /*002c*/ 	.word	0x00000000
        /*0030*/ 	.short	0x0003
        /*0032*/ 	.short	0x0014
        /*0034*/ 	.byte	0x00, 0xf0, 0x11, 0x00


	//----- nvinfo : EIATTR_KPARAM_INFO
	.align		4
.L_19:
        /*0038*/ 	.byte	0x04, 0x17
        /*003a*/ 	.short	(.L_21 - .L_20)
.L_20:
        /*003c*/ 	.word	0x00000000
        /*0040*/ 	.short	0x0002
        /*0042*/ 	.short	0x0010
        /*0044*/ 	.byte	0x00, 0xf0, 0x11, 0x00


	//----- nvinfo : EIATTR_KPARAM_INFO
	.align		4
.L_21:
        /*0048*/ 	.byte	0x04, 0x17
        /*004a*/ 	.short	(.L_23 - .L_22)
.L_22:
        /*004c*/ 	.word	0x00000000
        /*0050*/ 	.short	0x0001
        /*0052*/ 	.short	0x0008
        /*0054*/ 	.byte	0x00, 0xf5, 0x21, 0x00


	//----- nvinfo : EIATTR_KPARAM_INFO
	.align		4
.L_23:
        /*0058*/ 	.byte	0x04, 0x17
        /*005a*/ 	.short	(.L_25 - .L_24)
.L_24:
        /*005c*/ 	.word	0x00000000
        /*0060*/ 	.short	0x0000
        /*0062*/ 	.short	0x0000
        /*0064*/ 	.byte	0x00, 0xf5, 0x21, 0x00


	//----- nvinfo : EIATTR_SPARSE_MMA_MASK
	.align		4
.L_25:
        /*0068*/ 	.byte	0x03, 0x50
        /*006a*/ 	.short	0x0000


	//----- nvinfo : EIATTR_MAXREG_COUNT
	.align		4
        /*006c*/ 	.byte	0x03, 0x1b
        /*006e*/ 	.short	0x00ff


	//----- nvinfo : EIATTR_MERCURY_ISA_VERSION
	.align		4
        /*0070*/ 	.byte	0x03, 0x5f
        /*0072*/ 	.short	0x0101


	//----- nvinfo : EIATTR_VRC_CTA_INIT_COUNT
	.align		4
        /*0074*/ 	.byte	0x02, 0x4a
	.zero		1
	.zero		1


	//----- nvinfo : EIATTR_EXIT_INSTR_OFFSETS
	.align		4
        /*0078*/ 	.byte	0x04, 0x1c
        /*007a*/ 	.short	(.L_27 - .L_26)


	//   ....[0]....
.L_26:
        /*007c*/ 	.word	0x000000c0


	//   ....[1]....
        /*0080*/ 	.word	0x000003c0


	//----- nvinfo : EIATTR_CBANK_PARAM_SIZE
	.align		4
.L_27:
        /*0084*/ 	.byte	0x03, 0x19
        /*0086*/ 	.short	0x0020


	//----- nvinfo : EIATTR_PARAM_CBANK
	.align		4
        /*0088*/ 	.byte	0x04, 0x0a
        /*008a*/ 	.short	(.L_29 - .L_28)
	.align		4
.L_28:
        /*008c*/ 	.word	index@(.nv.constant0._Z20process_frame_kernelPPhPP5Pixeliiii)
        /*0090*/ 	.short	0x0380
        /*0092*/ 	.short	0x0020


	//----- nvinfo : EIATTR_SW_WAR
	.align		4
.L_29:
        /*0094*/ 	.byte	0x04, 0x36
        /*0096*/ 	.short	(.L_31 - .L_30)
.L_30:
        /*0098*/ 	.word	0x00000008
.L_31:


//--------------------- .nv.info._Z17encode_bmp_kernelP5PixelPhiii --------------------------
	.section	.nv.info._Z17encode_bmp_kernelP5PixelPhiii,"",@"SHT_CUDA_INFO"
	.sectionflags	@""
	.align	4


	//----- nvinfo : EIATTR_CUDA_API_VERSION
	.align		4
        /*0000*/ 	.byte	0x04, 0x37
        /*0002*/ 	.short	(.L_33 - .L_32)
.L_32:
        /*0004*/ 	.word	0x00000082


	//----- nvinfo : EIATTR_KPARAM_INFO
	.align		4
.L_33:
        /*0008*/ 	.byte	0x04, 0x17
        /*000a*/ 	.short	(.L_35 - .L_34)
.L_34:
        /*000c*/ 	.word	0x00000000
        /*0010*/ 	.short	0x0004
        /*0012*/ 	.short	0x0018
        /*0014*/ 	.byte	0x00, 0xf0, 0x11, 0x00


	//----- nvinfo : EIATTR_KPARAM_INFO
	.align		4
.L_35:
        /*0018*/ 	.byte	0x04, 0x17
        /*001a*/ 	.short	(.L_37 - .L_36)
.L_36:
        /*001c*/ 	.word	0x00000000
        /*0020*/ 	.short	0x0003
        /*0022*/ 	.short	0x0014
        /*0024*/ 	.byte	0x00, 0xf0, 0x11, 0x00


	//----- nvinfo : EIATTR_KPARAM_INFO
	.align		4
.L_37:
        /*0028*/ 	.byte	0x04, 0x17
        /*002a*/ 	.short	(.L_39 - .L_38)
.L_38:
        /*002c*/ 	.word	0x00000000
        /*0030*/ 	.short	0x0002
        /*0032*/ 	.short	0x0010
        /*0034*/ 	.byte	0x00, 0xf0, 0x11, 0x00


	//----- nvinfo : EIATTR_KPARAM_INFO
	.align		4
.L_39:
        /*0038*/ 	.byte	0x04, 0x17
        /*003a*/ 	.short	(.L_41 - .L_40)
.L_40:
        /*003c*/ 	.word	0x00000000
        /*0040*/ 	.short	0x0001
        /*0042*/ 	.short	0x0008
        /*0044*/ 	.byte	0x00, 0xf5, 0x21, 0x00


	//----- nvinfo : EIATTR_KPARAM_INFO
	.align		4
.L_41:
        /*0048*/ 	.byte	0x04, 0x17
        /*004a*/ 	.short	(.L_43 - .L_42)
.L_42:
        /*004c*/ 	.word	0x00000000
        /*0050*/ 	.short	0x0000
        /*0052*/ 	.short	0x0000
        /*0054*/ 	.byte	0x00, 0xf5, 0x21, 0x00


	//----- nvinfo : EIATTR_SPARSE_MMA_MASK
	.align		4
.L_43:
        /*0058*/ 	.byte	0x03, 0x50
        /*005a*/ 	.short	0x0000


	//----- nvinfo : EIATTR_MAXREG_COUNT
	.align		4
        /*005c*/ 	.byte	0x03, 0x1b
        /*005e*/ 	.short	0x00ff


	//----- nvinfo : EIATTR_MERCURY_ISA_VERSION
	.align		4
        /*0060*/ 	.byte	0x03, 0x5f
        /*0062*/ 	.short	0x0101


	//----- nvinfo : EIATTR_VRC_CTA_INIT_COUNT
	.align		4
        /*0064*/ 	.byte	0x02, 0x4a
	.zero		1
	.zero		1


	//----- nvinfo : EIATTR_EXIT_INSTR_OFFSETS
	.align		4
        /*0068*/ 	.byte	0x04, 0x1c
        /*006a*/ 	.short	(.L_45 - .L_44)


	//   ....[0]....
.L_44:
        /*006c*/ 	.word	0x000000c0


	//   ....[1]....
        /*0070*/ 	.word	0x000001e0


	//----- nvinfo : EIATTR_CBANK_PARAM_SIZE
	.align		4
.L_45:
        /*0074*/ 	.byte	0x03, 0x19
        /*0076*/ 	.short	0x001c


	//----- nvinfo : EIATTR_PARAM_CBANK
	.align		4
        /*0078*/ 	.byte	0x04, 0x0a
        /*007a*/ 	.short	(.L_47 - .L_46)
	.align		4
.L_46:
        /*007c*/ 	.word	index@(.nv.constant0._Z17encode_bmp_kernelP5PixelPhiii)
        /*0080*/ 	.short	0x0380
        /*0082*/ 	.short	0x001c


	//----- nvinfo : EIATTR_SW_WAR
	.align		4
.L_47:
        /*0084*/ 	.byte	0x04, 0x36
        /*0086*/ 	.short	(.L_49 - .L_48)
.L_48:
        /*0088*/ 	.word	0x00000008
.L_49:


//--------------------- .nv.callgraph             --------------------------
	.section	.nv.callgraph,"",@"SHT_CUDA_CALLGRAPH"
	.align	4
	.sectionentsize	8
	.align		4
        /*0000*/ 	.word	0x00000000
	.align		4
        /*0004*/ 	.word	0xffffffff
	.align		4
        /*0008*/ 	.word	0x00000000
	.align		4
        /*000c*/ 	.word	0xfffffffe
	.align		4
        /*0010*/ 	.word	0x00000000
	.align		4
        /*0014*/ 	.word	0xfffffffd
	.align		4
        /*0018*/ 	.word	0x00000000
	.align		4
        /*001c*/ 	.word	0xfffffffc


//--------------------- .text._Z20process_frame_kernelPPhPP5Pixeliiii --------------------------
	.section	.text._Z20process_frame_kernelPPhPP5Pixeliiii,"ax",@progbits
	.align	128
        .global         _Z20process_frame_kernelPPhPP5Pixeliiii
        .type           _Z20process_frame_kernelPPhPP5Pixeliiii,@function
        .size           _Z20process_frame_kernelPPhPP5Pixeliiii,(.L_x_2 - _Z20process_frame_kernelPPhPP5Pixeliiii)
        .other          _Z20process_frame_kernelPPhPP5Pixeliiii,@"STO_CUDA_ENTRY STV_DEFAULT"
_Z20process_frame_kernelPPhPP5Pixeliiii:
.text._Z20process_frame_kernelPPhPP5Pixeliiii:
[----:B------:R-:W-:Y:S01]  /*0000*/  LDC R1, c[0x0][0x37c] ;  /* 0x0000df00ff017b82 */ /* 0x000fe20000000800 */
[----:B------:R-:W0:Y:S07]  /*0010*/  S2R R3, SR_TID.Y ;  /* 0x0000000000037919 */ /* 0x000e2e0000002200 */
[----:B------:R-:W1:Y:S01]  /*0020*/  LDC R15, c[0x0][0x360] ;  /* 0x0000d800ff0f7b82 */ /* 0x000e620000000800 */
[----:B------:R-:W1:Y:S07]  /*0030*/  S2R R2, SR_TID.X ;  /* 0x0000000000027919 */ /* 0x000e6e0000002100 */
[----:B------:R-:W0:Y:S08]  /*0040*/  S2UR UR5, SR_CTAID.Y ;  /* 0x00000000000579c3 */ /* 0x000e300000002600 */
[----:B------:R-:W0:Y:S08]  /*0050*/  LDC R0, c[0x0][0x364] ;  /* 0x0000d900ff007b82 */ /* 0x000e300000000800 */
[----:B------:R-:W1:Y:S08]  /*0060*/  S2UR UR4, SR_CTAID.X ;  /* 0x00000000000479c3 */ /* 0x000e700000002500 */
[----:B------:R-:W2:Y:S01]  /*0070*/  LDC.64 R8, c[0x0][0x390] ;  /* 0x0000e400ff087b82 */ /* 0x000ea20000000a00 */
[----:B0-----:R-:W-:-:S02]  /*0080*/  IMAD R0, R0, UR5, R3 ;  /* 0x0000000500007c24 */ /* 0x001fc4000f8e0203 */
[----:B-1----:R-:W-:-:S03]  /*0090*/  IMAD R15, R15, UR4, R2 ;  /* 0x000000040f0f7c24 */ /* 0x002fc6000f8e0202 */
[----:B--2---:R-:W-:-:S04]  /*00a0*/  ISETP.GE.AND P0, PT, R0, R9, PT ;  /* 0x000000090000720c */ /* 0x004fc80003f06270 */
[----:B------:R-:W-:-:S13]  /*00b0*/  ISETP.GE.OR P0, PT, R15, R8, P0 ;  /* 0x000000080f00720c */ /* 0x000fda0000706670 */
[----:B------:R-:W-:Y:S05]  /*00c0*/  @P0 EXIT ;  /* 0x000000000000094d */ /* 0x000fea0003800000 */
[----:B------:R-:W0:Y:S01]  /*00d0*/  LDC.64 R4, c[0x0][0x380] ;  /* 0x0000e000ff047b82 */ /* 0x000e220000000a00 */
[----:B------:R-:W1:Y:S07]  /*00e0*/  LDCU.64 UR4, c[0x0][0x358] ;  /* 0x00006b00ff0477ac */ /* 0x000e6e0008000a00 */
[----:B------:R-:W0:Y:S08]  /*00f0*/  LDC.64 R12, c[0x0][0x398] ;  /* 0x0000e600ff0c7b82 */ /* 0x000e300000000a00 */
[----:B------:R-:W2:Y:S01]  /*0100*/  LDC.64 R2, c[0x0][0x388] ;  /* 0x0000e200ff027b82 */ /* 0x000ea20000000a00 */
[----:B0-----:R-:W-:-:S05]  /*0110*/  IMAD.WIDE R4, R13, 0x8, R4 ;  /* 0x000000080d047825 */ /* 0x001fca00078e0204 */
[----:B-1----:R-:W3:Y:S01]  /*0120*/  LDG.E.64 R10, desc[UR4][R4.64] ;  /* 0x00000004040a7981 */ /* 0x002ee2000c1e1b00 */
[----:B------:R-:W-:Y:S02]  /*0130*/  IMAD R7, R8, 0x3, R12 ;  /* 0x0000000308077824 */ /* 0x000fe400078e020c */
[----:B--2---:R-:W-:-:S04]  /*0140*/  IMAD.WIDE R2, R13, 0x8, R2 ;  /* 0x000000080d027825 */ /* 0x004fc800078e0202 */
[----:B------:R-:W-:-:S04]  /*0150*/  IMAD R6, R0, R7, RZ ;  /* 0x0000000700067224 */ /* 0x000fc800078e02ff */
[----:B------:R-:W-:-:S05]  /*0160*/  IMAD R6, R15, 0x3, R6 ;  /* 0x000000030f067824 */ /* 0x000fca00078e0206 */
[----:B------:R-:W-:Y:S02]  /*0170*/  SHF.R.S32.HI R7, RZ, 0x1f, R6 ;  /* 0x0000001fff077819 */ /* 0x000fe40000011406 */
[----:B---3--:R-:W-:-:S04]  /*0180*/  IADD3 R12, P0, PT, R6, R10, RZ ;  /* 0x0000000a060c7210 */ /* 0x008fc80007f1e0ff */
[----:B------:R-:W-:Y:S02]  /*0190*/  IADD3.X R13, PT, PT, R11, R7, RZ, P0, !PT ;  /* 0x000000070b0d7210 */ /* 0x000fe400007fe4ff */
[----:B------:R-:W2:Y:S04]  /*01a0*/  LDG.E.64 R10, desc[UR4][R2.64] ;  /* 0x00000004020a7981 */ /* 0x000ea8000c1e1b00 */
[----:B------:R-:W3:Y:S01]  /*01b0*/  LDG.E.U8 R17, desc[UR4][R12.64] ;  /* 0x000000040c117981 */ /* 0x000ee2000c1e1100 */
[----:B------:R-:W-:-:S04]  /*01c0*/  IMAD R0, R0, R8, R15 ;  /* 0x0000000800007224 */ /* 0x000fc800078e020f */
[----:B--2---:R-:W-:-:S05]  /*01d0*/  IMAD.WIDE R10, R0, 0x3, R10 ;  /* 0x00000003000a7825 */ /* 0x004fca00078e020a */
[----:B---3--:R0:W-:Y:S04]  /*01e0*/  STG.E.U8 desc[UR4][R10.64+0x2], R17 ;  /* 0x000002110a007986 */ /* 0x0081e8000c101104 */
[----:B------:R-:W2:Y:S02]  /*01f0*/  LDG.E.64 R8, desc[UR4][R4.64] ;  /* 0x0000000404087981 */ /* 0x000ea4000c1e1b00 */
[----:B--2---:R-:W-:-:S04]  /*0200*/  IADD3 R14, P0, PT, R6, R8, RZ ;  /* 0x00000008060e7210 */ /* 0x004fc80007f1e0ff */
[----:B------:R-:W-:Y:S02]  /*0210*/  IADD3.X R15, PT, PT, R9, R7, RZ, P0, !PT ;  /* 0x00000007090f7210 */ /* 0x000fe400007fe4ff */
[----:B------:R-:W2:Y:S04]  /*0220*/  LDG.E.64 R8, desc[UR4][R2.64] ;  /* 0x0000000402087981 */ /* 0x000ea8000c1e1b00 */
[----:B------:R-:W3:Y:S01]  /*0230*/  LDG.E.U8 R15, desc[UR4][R14.64+0x1] ;  /* 0x000001040e0f7981 */ /* 0x000ee2000c1e1100 */
        /* <DEDUP_REMOVED lines=9> */
[----:B0-----:R-:W3:Y:S02]  /*02d0*/  LDG.E.64 R10, desc[UR4][R2.64] ;  /* 0x00000004020a7981 */ /* 0x001ee4000c1e1b00 */
[----:B---3--:R-:W-:-:S05]  /*02e0*/  IMAD.WIDE R10, R0, 0x3, R10 ;  /* 0x00000003000a7825 */ /* 0x008fca00078e020a */
[----:B------:R-:W1:Y:S02]  /*02f0*/  LDG.E.U8 R14, desc[UR4][R10.64] ;  /* 0x000000040a0e7981 */ /* 0x000e64000c1e1100 */
[----:B-1----:R-:W-:-:S05]  /*0300*/  LOP3.LUT R9, RZ, R14, RZ, 0x33, !PT ;  /* 0x0000000eff097212 */ /* 0x002fca00078e33ff */
[----:B------:R-:W-:Y:S04]  /*0310*/  STG.E.U8 desc[UR4][R10.64], R9 ;  /* 0x000000090a007986 */ /* 0x000fe8000c101104 */
[----:B------:R-:W3:Y:S02]  /*0320*/  LDG.E.64 R4, desc[UR4][R2.64] ;  /* 0x0000000402047981 */ /* 0x000ee4000c1e1b00 */
[----:B---3--:R-:W-:-:S05]  /*0330*/  IMAD.WIDE R4, R0, 0x3, R4 ;  /* 0x0000000300047825 */ /* 0x008fca00078e0204 */
[----:B------:R-:W3:Y:S02]  /*0340*/  LDG.E.U8 R8, desc[UR4][R4.64+0x1] ;  /* 0x0000010404087981 */ /* 0x000ee4000c1e1100 */
[----:B---3--:R-:W-:-:S05]  /*0350*/  LOP3.LUT R15, RZ, R8, RZ, 0x33, !PT ;  /* 0x00000008ff0f7212 */ /* 0x008fca00078e33ff */
[----:B------:R-:W-:Y:S04]  /*0360*/  STG.E.U8 desc[UR4][R4.64+0x1], R15 ;  /* 0x0000010f04007986 */ /* 0x000fe8000c101104 */
[----:B--2---:R-:W2:Y:S02]  /*0370*/  LDG.E.64 R6, desc[UR4][R2.64] ;  /* 0x0000000402067981 */ /* 0x004ea4000c1e1b00 */
[----:B--2---:R-:W-:-:S05]  /*0380*/  IMAD.WIDE R6, R0, 0x3, R6 ;  /* 0x0000000300067825 */ /* 0x004fca00078e0206 */
[----:B------:R-:W2:Y:S02]  /*0390*/  LDG.E.U8 R0, desc[UR4][R6.64+0x2] ;  /* 0x0000020406007981 */ /* 0x000ea4000c1e1100 */
[----:B--2---:R-:W-:-:S05]  /*03a0*/  LOP3.LUT R13, RZ, R0, RZ, 0x33, !PT ;  /* 0x00000000ff0d7212 */ /* 0x004fca00078e33ff */
[----:B------:R-:W-:Y:S01]  /*03b0*/  STG.E.U8 desc[UR4][R6.64+0x2], R13 ;  /* 0x0000020d06007986 */ /* 0x000fe2000c101104 */
[----:B------:R-:W-:Y:S05]  /*03c0*/  EXIT ;  /* 0x000000000000794d */ /* 0x000fea0003800000 */
.L_x_0:
[----:B------:R-:W-:-:S00]  /*03d0*/  BRA `(.L_x_0) ;  /* 0xfffffffc00fc7947 */ /* 0x000fc0000383ffff */
[----:B------:R-:W-:-:S00]  /*03e0*/  NOP ;  /* 0x0000000000007918 */ /* 0x000fc00000000000 */
        /* <DEDUP_REMOVED lines=9> */
.L_x_2:


//--------------------- .text._Z17encode_bmp_kernelP5PixelPhiii --------------------------
	.section	.text._Z17encode_bmp_kernelP5PixelPhiii,"ax",@progbits
	.align	128
        .global         _Z17encode_bmp_kernelP5PixelPhiii
        .type           _Z17encode_bmp_kernelP5PixelPhiii,@function
        .size           _Z17encode_bmp_kernelP5PixelPhiii,(.L_x_3 - _Z17encode_bmp_kernelP5PixelPhiii)
        .other          _Z17encode_bmp_kernelP5PixelPhiii,@"STO_CUDA_ENTRY STV_DEFAULT"
_Z17encode_bmp_kernelP5PixelPhiii:
.text._Z17encode_bmp_kernelP5PixelPhiii:
[----:B------:R-:W-:Y:S01]  /*0000*/  LDC R1, c[0x0][0x37c] ;  /* 0x0000df00ff017b82 */ /* 0x000fe20000000800 */
[----:B------:R-:W0:Y:S07]  /*0010*/  S2R R2, SR_TID.Y ;  /* 0x0000000000027919 */ /* 0x000e2e0000002200 */
[----:B------:R-:W1:Y:S01]  /*0020*/  LDC R0, c[0x0][0x360] ;  /* 0x0000d800ff007b82 */ /* 0x000e620000000800 */
[----:B------:R-:W2:Y:S01]  /*0030*/  LDCU.64 UR8, c[0x0][0x390] ;  /* 0x00007200ff0877ac */ /* 0x000ea20008000a00 */
[----:B------:R-:W1:Y:S06]  /*0040*/  S2R R3, SR_TID.X ;  /* 0x0000000000037919 */ /* 0x000e6c0000002100 */
[----:B------:R-:W0:Y:S08]  /*0050*/  S2UR UR5, SR_CTAID.Y ;  /* 0x00000000000579c3 */ /* 0x000e300000002600 */
[----:B------:R-:W0:Y:S08]  /*0060*/  LDC R5, c[0x0][0x364] ;  /* 0x0000d900ff057b82 */ /* 0x000e300000000800 */
[----:B------:R-:W1:Y:S01]  /*0070*/  S2UR UR4, SR_CTAID.X ;  /* 0x00000000000479c3 */ /* 0x000e620000002500 */
[----:B0-----:R-:W-:-:S05]  /*0080*/  IMAD R5, R5, UR5, R2 ;  /* 0x0000000505057c24 */ /* 0x001fca000f8e0202 */
[----:B--2---:R-:W-:Y:S01]  /*0090*/  ISETP.GE.AND P0, PT, R5, UR9, PT ;  /* 0x0000000905007c0c */ /* 0x004fe2000bf06270 */
[----:B-1----:R-:W-:-:S05]  /*00a0*/  IMAD R0, R0, UR4, R3 ;  /* 0x0000000400007c24 */ /* 0x002fca000f8e0203 */
[----:B------:R-:W-:-:S13]  /*00b0*/  ISETP.GE.OR P0, PT, R0, UR8, P0 ;  /* 0x0000000800007c0c */ /* 0x000fda0008706670 */
[----:B------:R-:W-:Y:S05]  /*00c0*/  @P0 EXIT ;  /* 0x000000000000094d */ /* 0x000fea0003800000 */
[----:B------:R-:W0:Y:S01]  /*00d0*/  LDC.64 R2, c[0x0][0x380] ;  /* 0x0000e000ff027b82 */ /* 0x000e220000000a00 */
[----:B------:R-:W1:Y:S01]  /*00e0*/  LDCU.64 UR6, c[0x0][0x358] ;  /* 0x00006b00ff0677ac */ /* 0x000e620008000a00 */
[----:B------:R-:W-:Y:S01]  /*00f0*/  IMAD R7, R5, UR8, R0 ;  /* 0x0000000805077c24 */ /* 0x000fe2000f8e0200 */
[----:B------:R-:W2:Y:S01]  /*0100*/  LDCU UR4, c[0x0][0x398] ;  /* 0x00007300ff0477ac */ /* 0x000ea20008000800 */
[----:B------:R-:W3:Y:S02]  /*0110*/  LDCU.64 UR10, c[0x0][0x388] ;  /* 0x00007100ff0a77ac */ /* 0x000ee40008000a00 */
[----:B0-----:R-:W-:-:S05]  /*0120*/  IMAD.WIDE R2, R7, 0x3, R2 ;  /* 0x0000000307027825 */ /* 0x001fca00078e0202 */
[----:B-1----:R-:W4:Y:S01]  /*0130*/  LDG.E.U8 R7, desc[UR6][R2.64+0x2] ;  /* 0x0000020602077981 */ /* 0x002f22000c1e1100 */
[----:B--2---:R-:W-:-:S06]  /*0140*/  UIMAD UR4, UR8, 0x3, UR4 ;  /* 0x00000003080478a4 */ /* 0x004fcc000f8e0204 */
[----:B------:R-:W-:-:S04]  /*0150*/  IMAD R5, R5, UR4, RZ ;  /* 0x0000000405057c24 */ /* 0x000fc8000f8e02ff */
[----:B------:R-:W-:-:S05]  /*0160*/  IMAD R5, R0, 0x3, R5 ;  /* 0x0000000300057824 */ /* 0x000fca00078e0205 */
[----:B---3--:R-:W-:-:S04]  /*0170*/  IADD3 R4, P0, PT, R5, UR10, RZ ;  /* 0x0000000a05047c10 */ /* 0x008fc8000ff1e0ff */
[----:B------:R-:W-:-:S05]  /*0180*/  LEA.HI.X.SX32 R5, R5, UR11, 0x1, P0 ;  /* 0x0000000b05057c11 */ /* 0x000fca00080f0eff */
[----:B----4-:R-:W-:Y:S04]  /*0190*/  STG.E.U8 desc[UR6][R4.64], R7 ;  /* 0x0000000704007986 */ /* 0x010fe8000c101106 */
[----:B------:R-:W2:Y:S04]  /*01a0*/  LDG.E.U8 R9, desc[UR6][R2.64+0x1] ;  /* 0x0000010602097981 */ /* 0x000ea8000c1e1100 */
[----:B--2---:R-:W-:Y:S04]  /*01b0*/  STG.E.U8 desc[UR6][R4.64+0x1], R9 ;  /* 0x0000010904007986 */ /* 0x004fe8000c101106 */
[----:B------:R-:W2:Y:S04]  /*01c0*/  LDG.E.U8 R11, desc[UR6][R2.64] ;  /* 0x00000006020b7981 */ /* 0x000ea8000c1e1100 */
[----:B--2---:R-:W-:Y:S01]  /*01d0*/  STG.E.U8 desc[UR6][R4.64+0x2], R11 ;  /* 0x0000020b04007986 */ /* 0x004fe2000c101106 */
[----:B------:R-:W-:Y:S05]  /*01e0*/  EXIT ;  /* 0x000000000000794d */ /* 0x000fea0003800000 */
.L_x_1:
        /* <DEDUP_REMOVED lines=9> */
.L_x_3:


//--------------------- .nv.shared.reserved.0     --------------------------
	.section	.nv.shared.reserved.0,"aw",@nobits
	.weak		__nv_reservedSMEM_offset_0_alias
	.size		__nv_reservedSMEM_offset_0_alias, 0, 64
	.other		__nv_reservedSMEM_offset_0_alias,@"STO_CUDA_RESERVED_SHARED STV_DEFAULT"
__nv_reservedSMEM_offset_0_alias:
	.zero		0
	.zero		64


//--------------------- .nv.constant0._Z20process_frame_kernelPPhPP5Pixeliiii --------------------------
	.section	.nv.constant0._Z20process_frame_kernelPPhPP5Pixeliiii,"a",@progbits
	.sectionflags	@""
	.align	4
.nv.constant0._Z20process_frame_kernelPPhPP5Pixeliiii:
	.zero		928


//--------------------- .nv.constant0._Z17encode_bmp_kernelP5PixelPhiii --------------------------
	.section	.nv.constant0._Z17encode_bmp_kernelP5PixelPhiii,"a",@progbits
	.sectionflags	@""
	.align	4
.nv.constant0._Z17encode_bmp_kernelP5PixelPhiii:
	.zero		924


//--------------------- SYMBOLS --------------------------

	.type		.nv.reservedSmem.offset0,@object
	.size		.nv.reservedSmem.offset0,0x4
